//
// Generated by NVIDIA NVVM Compiler
//
// Compiler Build ID: CL-36424714
// Cuda compilation tools, release 13.0, V13.0.88
// Based on NVVM 20.0.0
//

.version 9.0
.target sm_100
.address_size 64

	// .globl	_Z3addPfS_

.visible .entry _Z3addPfS_(
	.param .u64 .ptr .align 1 _Z3addPfS__param_0,
	.param .u64 .ptr .align 1 _Z3addPfS__param_1
)
{
	.reg .b32 	%r<5>;
	.reg .b32 	%f<5>;
	.reg .b64 	%rd<8>;

	ld.param.u64 	%rd1, [_Z3addPfS__param_0];
	ld.param.u64 	%rd2, [_Z3addPfS__param_1];
	cvta.to.global.u64 	%rd3, %rd1;
	cvta.to.global.u64 	%rd4, %rd2;
	mov.u32 	%r1, %ntid.x;
	mov.u32 	%r2, %ctaid.x;
	mov.u32 	%r3, %tid.x;
	mad.lo.s32 	%r4, %r1, %r2, %r3;
	mul.wide.s32 	%rd5, %r4, 4;
	add.s64 	%rd6, %rd4, %rd5;
	ld.global.f32 	%f1, [%rd6];
	add.f32 	%f2, %f1, 0f3F800000;
	st.global.f32 	[%rd6], %f2;
	add.s64 	%rd7, %rd3, %rd5;
	ld.global.f32 	%f3, [%rd7];
	add.f32 	%f4, %f2, %f3;
	st.global.f32 	[%rd7], %f4;
	ret;

}


// ===== COMPILED SASS (sm_100) =====

	.target	sm_100

	.elftype	@"ET_EXEC"


//--------------------- .note.nv.tkinfo           --------------------------
	.section	.note.nv.tkinfo,"",@"SHT_NOTE"
	.sectionflags	@"SHF_NOTE_NV_TKINFO"
	.tkinfo
        /*0018*/ 	.word	0x00000002
        /*0030*/ 	.string	""
        /*0030*/ 	.string	"ptxas"
        /*0030*/ 	.string	"Cuda compilation tools, release 13.0, V13.0.88"
        /*0030*/ 	.string	"Build cuda_13.0.r13.0/compiler.36424714_0"
        /*0030*/ 	.string	"-arch sm_100 -m 64 "



//--------------------- .note.nv.cuinfo           --------------------------
	.section	.note.nv.cuinfo,"",@"SHT_NOTE"
	.sectionflags	@"SHF_NOTE_NV_CUINFO"
        /*0018*/ 	.short	0x0002
        /*001a*/ 	.short	0x0064
        /*001c*/ 	.short	0x0082
	.zero		2


//--------------------- .nv.info                  --------------------------
	.section	.nv.info,"",@"SHT_CUDA_INFO"
	.align	4


	//----- nvinfo : EIATTR_REGCOUNT
	.align		4
        /*0000*/ 	.byte	0x04, 0x2f
        /*0002*/ 	.short	(.L_1 - .L_0)
	.align		4
.L_0:
        /*0004*/ 	.word	index@(_Z3addPfS_)
        /*0008*/ 	.word	0x0000000c


	//----- nvinfo : EIATTR_FRAME_SIZE
	.align		4
.L_1:
        /*000c*/ 	.byte	0x04, 0x11
        /*000e*/ 	.short	(.L_3 - .L_2)
	.align		4
.L_2:
        /*0010*/ 	.word	index@(_Z3addPfS_)
        /*0014*/ 	.word	0x00000000


	//----- nvinfo : EIATTR_MIN_STACK_SIZE
	.align		4
.L_3:
        /*0018*/ 	.byte	0x04, 0x12
        /*001a*/ 	.short	(.L_5 - .L_4)
	.align		4
.L_4:
        /*001c*/ 	.word	index@(_Z3addPfS_)
        /*0020*/ 	.word	0x00000000
.L_5:


//--------------------- .nv.compat                --------------------------
	.section	.nv.compat,"",@"SHT_CUDA_COMPAT_INFO"
	.align	4
        /*0000*/ 	.byte	0x02, 0x09, 0x00, 0x00, 0x02, 0x02, 0x01, 0x00, 0x02, 0x05, 0x05, 0x00, 0x03, 0x07, 0x01, 0x01
        /*0010*/ 	.byte	0x02, 0x03, 0x00, 0x00, 0x02, 0x06, 0x01, 0x00, 0x04, 0x0b, 0x08, 0x00, 0x09, 0x00, 0x00, 0x00
        /*0020*/ 	.byte	0x00, 0x00, 0x00, 0x00


//--------------------- .nv.info._Z3addPfS_       --------------------------
	.section	.nv.info._Z3addPfS_,"",@"SHT_CUDA_INFO"
	.sectionflags	@""
	.align	4


	//----- nvinfo : EIATTR_CUDA_API_VERSION
	.align		4
        /*0000*/ 	.byte	0x04, 0x37
        /*0002*/ 	.short	(.L_7 - .L_6)
.L_6:
        /*0004*/ 	.word	0x00000082


	//----- nvinfo : EIATTR_KPARAM_INFO
	.align		4
.L_7:
        /*0008*/ 	.byte	0x04, 0x17
        /*000a*/ 	.short	(.L_9 - .L_8)
.L_8:
        /*000c*/ 	.word	0x00000000
        /*0010*/ 	.short	0x0001
        /*0012*/ 	.short	0x0008
        /*0014*/ 	.byte	0x00, 0xf5, 0x21, 0x00


	//----- nvinfo : EIATTR_KPARAM_INFO
	.align		4
.L_9:
        /*0018*/ 	.byte	0x04, 0x17
        /*001a*/ 	.short	(.L_11 - .L_10)
.L_10:
        /*001c*/ 	.word	0x00000000
        /*0020*/ 	.short	0x0000
        /*0022*/ 	.short	0x0000
        /*0024*/ 	.byte	0x00, 0xf5, 0x21, 0x00


	//----- nvinfo : EIATTR_SPARSE_MMA_MASK
	.align		4
.L_11:
        /*0028*/ 	.byte	0x03, 0x50
        /*002a*/ 	.short	0x0000


	//----- nvinfo : EIATTR_MAXREG_COUNT
	.align		4
        /*002c*/ 	.byte	0x03, 0x1b
        /*002e*/ 	.short	0x00ff


	//----- nvinfo : EIATTR_MERCURY_ISA_VERSION
	.align		4
        /*0030*/ 	.byte	0x03, 0x5f
        /*0032*/ 	.short	0x0101


	//----- nvinfo : EIATTR_VRC_CTA_INIT_COUNT
	.align		4
        /*0034*/ 	.byte	0x02, 0x4a
	.zero		1
	.zero		1


	//----- nvinfo : EIATTR_EXIT_INSTR_OFFSETS
	.align		4
        /*0038*/ 	.byte	0x04, 0x1c
        /*003a*/ 	.short	(.L_13 - .L_12)


	//   ....[0]....
.L_12:
        /*003c*/ 	.word	0x00000100


	//----- nvinfo : EIATTR_CBANK_PARAM_SIZE
	.align		4
.L_13:
        /*0040*/ 	.byte	0x03, 0x19
        /*0042*/ 	.short	0x0010


	//----- nvinfo : EIATTR_PARAM_CBANK
	.align		4
        /*0044*/ 	.byte	0x04, 0x0a
        /*0046*/ 	.short	(.L_15 - .L_14)
	.align		4
.L_14:
        /*0048*/ 	.word	index@(.nv.constant0._Z3addPfS_)
        /*004c*/ 	.short	0x0380
        /*004e*/ 	.short	0x0010


	//----- nvinfo : EIATTR_SW_WAR
	.align		4
.L_15:
        /*0050*/ 	.byte	0x04, 0x36
        /*0052*/ 	.short	(.L_17 - .L_16)
.L_16:
        /*0054*/ 	.word	0x00000008
.L_17:


//--------------------- .nv.callgraph             --------------------------
	.section	.nv.callgraph,"",@"SHT_CUDA_CALLGRAPH"
	.align	4
	.sectionentsize	8
	.align		4
        /*0000*/ 	.word	0x00000000
	.align		4
        /*0004*/ 	.word	0xffffffff
	.align		4
        /*0008*/ 	.word	0x00000000
	.align		4
        /*000c*/ 	.word	0xfffffffe
	.align		4
        /*0010*/ 	.word	0x00000000
	.align		4
        /*0014*/ 	.word	0xfffffffd
	.align		4
        /*0018*/ 	.word	0x00000000
	.align		4
        /*001c*/ 	.word	0xfffffffc


//--------------------- .text._Z3addPfS_          --------------------------
	.section	.text._Z3addPfS_,"ax",@progbits
	.align	128
        .global         _Z3addPfS_
        .type           _Z3addPfS_,@function
        .size           _Z3addPfS_,(.L_x_1 - _Z3addPfS_)
        .other          _Z3addPfS_,@"STO_CUDA_ENTRY STV_DEFAULT"
_Z3addPfS_:
.text._Z3addPfS_:
[----:B------:R-:W-:Y:S01]  /*0000*/  LDC R1, c[0x0][0x37c] ;  /* 0x0000df00ff017b82 */ /* 0x000fe20000000800 */
[----:B------:R-:W0:Y:S07]  /*0010*/  S2R R7, SR_CTAID.X ;  /* 0x0000000000077919 */ /* 0x000e2e0000002500 */
[----:B------:R-:W1:Y:S01]  /*0020*/  LDC.64 R2, c[0x0][0x388] ;  /* 0x0000e200ff027b82 */ /* 0x000e620000000a00 */
[----:B------:R-:W0:Y:S01]  /*0030*/  LDCU UR6, c[0x0][0x360] ;  /* 0x00006c00ff0677ac */ /* 0x000e220008000800 */
[----:B------:R-:W0:Y:S01]  /*0040*/  S2R R0, SR_TID.X ;  /* 0x0000000000007919 */ /* 0x000e220000002100 */
[----:B------:R-:W2:Y:S05]  /*0050*/  LDCU.64 UR4, c[0x0][0x358] ;  /* 0x00006b00ff0477ac */ /* 0x000eaa0008000a00 */
[----:B------:R-:W3:Y:S01]  /*0060*/  LDC.64 R4, c[0x0][0x380] ;  /* 0x0000e000ff047b82 */ /* 0x000ee20000000a00 */
[----:B0-----:R-:W-:-:S04]  /*0070*/  IMAD R7, R7, UR6, R0 ;  /* 0x0000000607077c24 */ /* 0x001fc8000f8e0200 */
[----:B-1----:R-:W-:-:S05]  /*0080*/  IMAD.WIDE R2, R7, 0x4, R2 ;  /* 0x0000000407027825 */ /* 0x002fca00078e0202 */
[----:B--2---:R-:W2:Y:S01]  /*0090*/  LDG.E R0, desc[UR4][R2.64] ;  /* 0x0000000402007981 */ /* 0x004ea2000c1e1900 */
[----:B---3--:R-:W-:-:S04]  /*00a0*/  IMAD.WIDE R4, R7, 0x4, R4 ;  /* 0x0000000407047825 */ /* 0x008fc800078e0204 */
[----:B--2---:R-:W-:-:S05]  /*00b0*/  FADD R9, R0, 1 ;  /* 0x3f80000000097421 */ /* 0x004fca0000000000 */
[----:B------:R-:W-:Y:S04]  /*00c0*/  STG.E desc[UR4][R2.64], R9 ;  /* 0x0000000902007986 */ /* 0x000fe8000c101904 */
[----:B------:R-:W2:Y:S02]  /*00d0*/  LDG.E R0, desc[UR4][R4.64] ;  /* 0x0000000404007981 */ /* 0x000ea4000c1e1900 */
[----:B--2---:R-:W-:-:S05]  /*00e0*/  FADD R7, R9, R0 ;  /* 0x0000000009077221 */ /* 0x004fca0000000000 */
[----:B------:R-:W-:Y:S01]  /*00f0*/  STG.E desc[UR4][R4.64], R7 ;  /* 0x0000000704007986 */ /* 0x000fe2000c101904 */
[----:B------:R-:W-:Y:S05]  /*0100*/  EXIT ;  /* 0x000000000000794d */ /* 0x000fea0003800000 */
.L_x_0:
[----:B------:R-:W-:-:S00]  /*0110*/  BRA `(.L_x_0) ;  /* 0xfffffffc00fc7947 */ /* 0x000fc0000383ffff */
[----:B------:R-:W-:-:S00]  /*0120*/  NOP ;  /* 0x0000000000007918 */ /* 0x000fc00000000000 */
        /* <DEDUP_REMOVED lines=13> */
.L_x_1:


//--------------------- .nv.shared.reserved.0     --------------------------
	.section	.nv.shared.reserved.0,"aw",@nobits
	.weak		__nv_reservedSMEM_offset_0_alias
	.size		__nv_reservedSMEM_offset_0_alias, 0, 64
	.other		__nv_reservedSMEM_offset_0_alias,@"STO_CUDA_RESERVED_SHARED STV_DEFAULT"
__nv_reservedSMEM_offset_0_alias:
	.zero		0
	.zero		64


//--------------------- .nv.constant0._Z3addPfS_  --------------------------
	.section	.nv.constant0._Z3addPfS_,"a",@progbits
	.sectionflags	@""
	.align	4
.nv.constant0._Z3addPfS_:
	.zero		912


//--------------------- SYMBOLS --------------------------

	.type		.nv.reservedSmem.offset0,@object
	.size		.nv.reservedSmem.offset0,0x4
